	.headerflags	@"EF_CUDA_TEXMODE_UNIFIED EF_CUDA_64BIT_ADDRESS EF_CUDA_ACCELERATORS EF_CUDA_SM90 EF_CUDA_VIRTUAL_SM(EF_CUDA_SM90)"
	.elftype	@"ET_EXEC"


//--------------------- .nv.info                  --------------------------
	.section	.nv.info,"",@"SHT_CUDA_INFO"
	.align	4


	//----- nvinfo : EIATTR_REGCOUNT
	.align		4
        /*0000*/ 	.byte	0x04, 0x2f
        /*0002*/ 	.short	(.L_3 - .L_2)
	.align		4
.L_2:
        /*0004*/ 	.word	index@(triton_poi_fused_cat_57)
        /*0008*/ 	.word	0x0000001a


	//----- nvinfo : EIATTR_MIN_STACK_SIZE
	.align		4
.L_3:
        /*000c*/ 	.byte	0x04, 0x12
        /*000e*/ 	.short	(.L_5 - .L_4)
	.align		4
.L_4:
        /*0010*/ 	.word	index@(triton_poi_fused_cat_57)
        /*0014*/ 	.word	0x00000000


	//----- nvinfo : EIATTR_FRAME_SIZE
	.align		4
.L_5:
        /*0018*/ 	.byte	0x04, 0x11
        /*001a*/ 	.short	(.L_7 - .L_6)
	.align		4
.L_6:
        /*001c*/ 	.word	index@(triton_poi_fused_cat_57)
        /*0020*/ 	.word	0x00000000


	//----- nvinfo : EIATTR_MIN_STACK_SIZE
	.align		4
.L_7:
        /*0024*/ 	.byte	0x04, 0x12
        /*0026*/ 	.short	(.L_9 - .L_8)
	.align		4
.L_8:
        /*0028*/ 	.word	index@(triton_poi_fused_cat_57)
        /*002c*/ 	.word	0x00000000
.L_9:


//--------------------- .nv.info.triton_poi_fused_cat_57 --------------------------
	.section	.nv.info.triton_poi_fused_cat_57,"",@"SHT_CUDA_INFO"
	.sectionflags	@""
	.align	4


	//----- nvinfo : EIATTR_CUDA_API_VERSION
	.align		4
        /*0000*/ 	.byte	0x04, 0x37
        /*0002*/ 	.short	(.L_11 - .L_10)
.L_10:
        /*0004*/ 	.word	0x0000007c


	//----- nvinfo : EIATTR_KPARAM_INFO
	.align		4
.L_11:
        /*0008*/ 	.byte	0x04, 0x17
        /*000a*/ 	.short	(.L_13 - .L_12)
.L_12:
        /*000c*/ 	.word	0x00000000
        /*0010*/ 	.short	0x0007
        /*0012*/ 	.short	0x0038
        /*0014*/ 	.byte	0x00, 0xf0, 0x11, 0x00


	//----- nvinfo : EIATTR_KPARAM_INFO
	.align		4
.L_13:
        /*0018*/ 	.byte	0x04, 0x17
        /*001a*/ 	.short	(.L_15 - .L_14)
.L_14:
        /*001c*/ 	.word	0x00000000
        /*0020*/ 	.short	0x0006
        /*0022*/ 	.short	0x0030
        /*0024*/ 	.byte	0x00, 0xf4, 0x21, 0x00


	//----- nvinfo : EIATTR_KPARAM_INFO
	.align		4
.L_15:
        /*0028*/ 	.byte	0x04, 0x17
        /*002a*/ 	.short	(.L_17 - .L_16)
.L_16:
        /*002c*/ 	.word	0x00000000
        /*0030*/ 	.short	0x0005
        /*0032*/ 	.short	0x0028
        /*0034*/ 	.byte	0x00, 0xf4, 0x21, 0x00


	//----- nvinfo : EIATTR_KPARAM_INFO
	.align		4
.L_17:
        /*0038*/ 	.byte	0x04, 0x17
        /*003a*/ 	.short	(.L_19 - .L_18)
.L_18:
        /*003c*/ 	.word	0x00000000
        /*0040*/ 	.short	0x0004
        /*0042*/ 	.short	0x0020
        /*0044*/ 	.byte	0x00, 0xf4, 0x21, 0x00


	//----- nvinfo : EIATTR_KPARAM_INFO
	.align		4
.L_19:
        /*0048*/ 	.byte	0x04, 0x17
        /*004a*/ 	.short	(.L_21 - .L_20)
.L_20:
        /*004c*/ 	.word	0x00000000
        /*0050*/ 	.short	0x0003
        /*0052*/ 	.short	0x0018
        /*0054*/ 	.byte	0x00, 0xf4, 0x21, 0x00


	//----- nvinfo : EIATTR_KPARAM_INFO
	.align		4
.L_21:
        /*0058*/ 	.byte	0x04, 0x17
        /*005a*/ 	.short	(.L_23 - .L_22)
.L_22:
        /*005c*/ 	.word	0x00000000
        /*0060*/ 	.short	0x0002
        /*0062*/ 	.short	0x0010
        /*0064*/ 	.byte	0x00, 0xf4, 0x21, 0x00


	//----- nvinfo : EIATTR_KPARAM_INFO
	.align		4
.L_23:
        /*0068*/ 	.byte	0x04, 0x17
        /*006a*/ 	.short	(.L_25 - .L_24)
.L_24:
        /*006c*/ 	.word	0x00000000
        /*0070*/ 	.short	0x0001
        /*0072*/ 	.short	0x0008
        /*0074*/ 	.byte	0x00, 0xf4, 0x21, 0x00


	//----- nvinfo : EIATTR_KPARAM_INFO
	.align		4
.L_25:
        /*0078*/ 	.byte	0x04, 0x17
        /*007a*/ 	.short	(.L_27 - .L_26)
.L_26:
        /*007c*/ 	.word	0x00000000
        /*0080*/ 	.short	0x0000
        /*0082*/ 	.short	0x0000
        /*0084*/ 	.byte	0x00, 0xf4, 0x21, 0x00


	//----- nvinfo : EIATTR_SPARSE_MMA_MASK
	.align		4
.L_27:
        /*0088*/ 	.byte	0x03, 0x50
        /*008a*/ 	.short	0x0000


	//----- nvinfo : EIATTR_MAXREG_COUNT
	.align		4
        /*008c*/ 	.byte	0x03, 0x1b
        /*008e*/ 	.short	0x00ff


	//----- nvinfo : EIATTR_EXIT_INSTR_OFFSETS
	.align		4
        /*0090*/ 	.byte	0x04, 0x1c
        /*0092*/ 	.short	(.L_29 - .L_28)


	//   ....[0]....
.L_28:
        /*0094*/ 	.word	0x000007b0


	//   ....[1]....
        /*0098*/ 	.word	0x000007d0


	//----- nvinfo : EIATTR_REQNTID
	.align		4
.L_29:
        /*009c*/ 	.byte	0x04, 0x10
        /*009e*/ 	.short	(.L_31 - .L_30)
.L_30:
        /*00a0*/ 	.word	0x00000080
        /*00a4*/ 	.word	0x00000001
        /*00a8*/ 	.word	0x00000001


	//----- nvinfo : EIATTR_CBANK_PARAM_SIZE
	.align		4
.L_31:
        /*00ac*/ 	.byte	0x03, 0x19
        /*00ae*/ 	.short	0x003c


	//----- nvinfo : EIATTR_PARAM_CBANK
	.align		4
        /*00b0*/ 	.byte	0x04, 0x0a
        /*00b2*/ 	.short	(.L_33 - .L_32)
	.align		4
.L_32:
        /*00b4*/ 	.word	index@(.nv.constant0.triton_poi_fused_cat_57)
        /*00b8*/ 	.short	0x0210
        /*00ba*/ 	.short	0x003c


	//----- nvinfo : EIATTR_SW_WAR
	.align		4
.L_33:
        /*00bc*/ 	.byte	0x04, 0x36
        /*00be*/ 	.short	(.L_35 - .L_34)
.L_34:
        /*00c0*/ 	.word	0x00000008
.L_35:


//--------------------- .nv.callgraph             --------------------------
	.section	.nv.callgraph,"",@"SHT_CUDA_CALLGRAPH"
	.align	4
	.sectionentsize	8
	.align		4
        /*0000*/ 	.word	0x00000000
	.align		4
        /*0004*/ 	.word	0xffffffff
	.align		4
        /*0008*/ 	.word	0x00000000
	.align		4
        /*000c*/ 	.word	0xfffffffe
	.align		4
        /*0010*/ 	.word	0x00000000
	.align		4
        /*0014*/ 	.word	0xfffffffd
	.align		4
        /*0018*/ 	.word	0x00000000
	.align		4
        /*001c*/ 	.word	0xfffffffc


//--------------------- .nv.constant4             --------------------------
	.section	.nv.constant4,"a",@progbits
	.align	8
	.align		8
.nv.constant4:
        /*0000*/ 	.dword	_$_str
	.align		8
        /*0008*/ 	.dword	_$_str_$_2


//--------------------- .text.triton_poi_fused_cat_57 --------------------------
	.section	.text.triton_poi_fused_cat_57,"ax",@progbits
	.align	128
        .global         triton_poi_fused_cat_57
        .type           triton_poi_fused_cat_57,@function
        .size           triton_poi_fused_cat_57,(.L_x_1 - triton_poi_fused_cat_57)
        .other          triton_poi_fused_cat_57,@"STO_CUDA_ENTRY STV_DEFAULT"
triton_poi_fused_cat_57:
.text.triton_poi_fused_cat_57:
[----:B------:R-:W0:Y:S01]  /*0000*/  LDC R1, c[0x0][0x28] ;  /* 0x00000a00ff017b82 */ /* 0x000e220000000800 */
[----:B------:R-:W1:Y:S01]  /*0010*/  S2R R0, SR_TID.X ;  /* 0x0000000000007919 */ /* 0x000e620000002100 */
[----:B------:R-:W-:Y:S01]  /*0020*/  IMAD.MOV.U32 R4, RZ, RZ, RZ ;  /* 0x000000ffff047224 */ /* 0x000fe200078e00ff */
[----:B------:R-:W-:Y:S01]  /*0030*/  ULDC.64 UR4, c[0x0][0x208] ;  /* 0x0000820000047ab9 */ /* 0x000fe20000000a00 */
[----:B------:R-:W2:Y:S01]  /*0040*/  S2R R11, SR_CTAID.X ;  /* 0x00000000000b7919 */ /* 0x000ea20000002500 */
[----:B------:R-:W-:Y:S01]  /*0050*/  CS2R R14, SRZ ;  /* 0x00000000000e7805 */ /* 0x000fe2000001ff00 */
[----:B------:R-:W-:Y:S02]  /*0060*/  IMAD.MOV.U32 R6, RZ, RZ, RZ ;  /* 0x000000ffff067224 */ /* 0x000fe400078e00ff */
[----:B------:R-:W3:Y:S01]  /*0070*/  LDC.64 R16, c[0x0][0x220] ;  /* 0x00008800ff107b82 */ /* 0x000ee20000000a00 */
[----:B------:R-:W-:Y:S01]  /*0080*/  ULDC.64 UR6, c[0x0][0x218] ;  /* 0x0000860000067ab9 */ /* 0x000fe20000000a00 */
[----:B-1----:R-:W-:-:S05]  /*0090*/  IMAD.SHL.U32 R0, R0, 0x2, RZ ;  /* 0x0000000200007824 */ /* 0x002fca00078e00ff */
[----:B------:R-:W-:-:S05]  /*00a0*/  LOP3.LUT R0, R0, 0xfe, RZ, 0xc0, !PT ;  /* 0x000000fe00007812 */ /* 0x000fca00078ec0ff */
[----:B--2---:R-:W-:-:S05]  /*00b0*/  IMAD R7, R11, 0x100, R0 ;  /* 0x000001000b077824 */ /* 0x004fca00078e0200 */
[----:B------:R-:W-:Y:S02]  /*00c0*/  SHF.R.S32.HI R3, RZ, 0x1f, R7 ;  /* 0x0000001fff037819 */ /* 0x000fe40000011407 */
[----:B------:R-:W-:Y:S02]  /*00d0*/  ISETP.GE.AND P0, PT, R7, 0x2700, PT ;  /* 0x000027000700780c */ /* 0x000fe40003f06270 */
[----:B------:R-:W-:Y:S02]  /*00e0*/  LEA.HI R8, R3, R7, RZ, 0x2 ;  /* 0x0000000703087211 */ /* 0x000fe400078f10ff */
[----:B------:R-:W1:Y:S02]  /*00f0*/  LDC.64 R2, c[0x0][0x228] ;  /* 0x00008a00ff027b82 */ /* 0x000e640000000a00 */
[----:B------:R-:W-:-:S05]  /*0100*/  SHF.R.S32.HI R5, RZ, 0x2, R8 ;  /* 0x00000002ff057819 */ /* 0x000fca0000011408 */
[----:B------:R-:W-:-:S05]  /*0110*/  IMAD.HI R0, R5, -0x2df2df2d, R4 ;  /* 0xd20d20d305007827 */ /* 0x000fca00078e0204 */
[----:B------:R-:W-:-:S04]  /*0120*/  SHF.R.U32.HI R9, RZ, 0x1f, R0 ;  /* 0x0000001fff097819 */ /* 0x000fc80000011600 */
[----:B------:R-:W-:Y:S01]  /*0130*/  LEA.HI.SX32 R9, R0, R9, 0x17 ;  /* 0x0000000900097211 */ /* 0x000fe200078fbaff */
[----:B------:R-:W-:-:S04]  /*0140*/  IMAD.MOV.U32 R0, RZ, RZ, RZ ;  /* 0x000000ffff007224 */ /* 0x000fc800078e00ff */
[----:B------:R-:W-:-:S04]  /*0150*/  IMAD R21, R9, -0x270, R5 ;  /* 0xfffffd9009157824 */ /* 0x000fc800078e0205 */
[C---:B-1----:R-:W-:Y:S01]  /*0160*/  IMAD.WIDE R2, R21.reuse, 0x4, R2 ;  /* 0x0000000415027825 */ /* 0x042fe200078e0202 */
[----:B------:R-:W-:-:S13]  /*0170*/  ISETP.GT.AND P3, PT, R21, 0x19f, !P0 ;  /* 0x0000019f1500780c */ /* 0x000fda0004764270 */
[----:B------:R-:W2:Y:S01]  /*0180*/  @P3 LDG.E.EL R0, desc[UR4][R2.64+-0x680] ;  /* 0xfff9800402003981 */ /* 0x000ea2000c2e1900 */
[----:B------:R-:W-:-:S03]  /*0190*/  SHF.R.S32.HI R5, RZ, 0x17, R11 ;  /* 0x00000017ff057819 */ /* 0x000fc6000001140b */
[----:B------:R1:W4:Y:S01]  /*01a0*/  @P3 LDG.E.EL R14, desc[UR4][R2.64+-0x680] ;  /* 0xfff98004020e3981 */ /* 0x000322000c2e1900 */
[----:B------:R-:W-:Y:S01]  /*01b0*/  IMAD.HI R6, R7, -0x2df2df2d, R6 ;  /* 0xd20d20d307067827 */ /* 0x000fe200078e0206 */
[----:B------:R-:W-:-:S03]  /*01c0*/  SGXT R5, R5, 0x1 ;  /* 0x000000010505781a */ /* 0x000fc60000000200 */
[----:B------:R-:W-:Y:S01]  /*01d0*/  VIADD R4, R7, 0x1 ;  /* 0x0000000107047836 */ /* 0x000fe20000000000 */
[----:B------:R-:W-:Y:S01]  /*01e0*/  SHF.R.U32.HI R11, RZ, 0x1f, R6 ;  /* 0x0000001fff0b7819 */ /* 0x000fe20000011606 */
[----:B---3--:R-:W-:-:S03]  /*01f0*/  IMAD.WIDE R16, R21, 0x4, R16 ;  /* 0x0000000415107825 */ /* 0x008fc600078e0210 */
[----:B------:R-:W-:Y:S01]  /*0200*/  LEA.HI R9, R5, R4, RZ, 0x2 ;  /* 0x0000000405097211 */ /* 0x000fe200078f10ff */
[----:B------:R-:W-:Y:S01]  /*0210*/  IMAD.MOV.U32 R20, RZ, RZ, RZ ;  /* 0x000000ffff147224 */ /* 0x000fe200078e00ff */
[----:B------:R-:W-:Y:S02]  /*0220*/  LEA.HI.SX32 R6, R6, R11, 0x15 ;  /* 0x0000000b06067211 */ /* 0x000fe400078faaff */
[----:B------:R-:W-:Y:S02]  /*0230*/  LOP3.LUT R5, R8, 0xffffffc, RZ, 0xc0, !PT ;  /* 0x0ffffffc08057812 */ /* 0x000fe400078ec0ff */
[----:B------:R-:W-:Y:S01]  /*0240*/  LOP3.LUT R9, R9, 0xffffffc, RZ, 0xc0, !PT ;  /* 0x0ffffffc09097812 */ /* 0x000fe200078ec0ff */
[----:B------:R-:W-:Y:S01]  /*0250*/  IMAD R8, R6, 0x340, RZ ;  /* 0x0000034006087824 */ /* 0x000fe200078e02ff */
[----:B------:R-:W-:Y:S01]  /*0260*/  SHF.R.S32.HI R11, RZ, 0x1f, R21 ;  /* 0x0000001fff0b7819 */ /* 0x000fe20000011415 */
[----:B------:R-:W-:Y:S01]  /*0270*/  IMAD.IADD R5, R7, 0x1, -R5 ;  /* 0x0000000107057824 */ /* 0x000fe200078e0a05 */
[----:B------:R-:W3:Y:S01]  /*0280*/  @P3 LDG.E.EL R20, desc[UR4][R16.64+-0x680] ;  /* 0xfff9800410143981 */ /* 0x000ee2000c2e1900 */
[----:B------:R-:W-:Y:S01]  /*0290*/  IMAD.IADD R9, R4, 0x1, -R9 ;  /* 0x0000000104097824 */ /* 0x000fe200078e0a09 */
[----:B------:R-:W-:Y:S01]  /*02a0*/  IADD3 R4, P1, R21, R8, RZ ;  /* 0x0000000815047210 */ /* 0x000fe20007f3e0ff */
[----:B-1----:R-:W-:-:S02]  /*02b0*/  IMAD R2, R5, 0xd0, RZ ;  /* 0x000000d005027824 */ /* 0x002fc400078e02ff */
[----:B------:R-:W-:Y:S01]  /*02c0*/  IMAD R3, R9, 0xd0, RZ ;  /* 0x000000d009037824 */ /* 0x000fe200078e02ff */
[----:B------:R-:W-:Y:S02]  /*02d0*/  LEA.HI.X.SX32 R10, R8, R11, 0x1, P1 ;  /* 0x0000000b080a7211 */ /* 0x000fe400008f0eff */
[----:B------:R-:W-:Y:S01]  /*02e0*/  IADD3 R13, P1, R2, R4, RZ ;  /* 0x00000004020d7210 */ /* 0x000fe20007f3e0ff */
[----:B------:R-:W1:Y:S01]  /*02f0*/  LDC.64 R8, c[0x0][0x230] ;  /* 0x00008c00ff087b82 */ /* 0x000e620000000a00 */
[----:B------:R-:W-:Y:S02]  /*0300*/  IADD3 R11, P2, R3, R4, RZ ;  /* 0x00000004030b7210 */ /* 0x000fe40007f5e0ff */
[-C--:B------:R-:W-:Y:S02]  /*0310*/  LEA.HI.X.SX32 R18, R2, R10.reuse, 0x1, P1 ;  /* 0x0000000a02127211 */ /* 0x080fe400008f0eff */
[----:B------:R-:W-:Y:S02]  /*0320*/  LEA.HI.X.SX32 R2, R3, R10, 0x1, P2 ;  /* 0x0000000a03027211 */ /* 0x000fe400010f0eff */
[----:B------:R-:W-:Y:S01]  /*0330*/  LEA R10, P2, R11, UR6, 0x2 ;  /* 0x000000060b0a7c11 */ /* 0x000fe2000f8410ff */
[----:B------:R-:W5:Y:S01]  /*0340*/  LDC.64 R4, c[0x0][0x238] ;  /* 0x00008e00ff047b82 */ /* 0x000f620000000a00 */
[----:B------:R-:W-:-:S02]  /*0350*/  LEA R12, P1, R13, UR6, 0x2 ;  /* 0x000000060d0c7c11 */ /* 0x000fc4000f8210ff */
[----:B------:R-:W-:Y:S02]  /*0360*/  LEA.HI.X R11, R11, UR7, R2, 0x2, P2 ;  /* 0x000000070b0b7c11 */ /* 0x000fe400090f1402 */
[----:B------:R-:W-:Y:S02]  /*0370*/  LEA.HI.X R13, R13, UR7, R18, 0x2, P1 ;  /* 0x000000070d0d7c11 */ /* 0x000fe400088f1412 */
[----:B------:R-:W-:Y:S01]  /*0380*/  CS2R R18, SRZ ;  /* 0x0000000000127805 */ /* 0x000fe2000001ff00 */
[----:B------:R-:W5:Y:S01]  /*0390*/  LDC.64 R2, c[0x0][0x210] ;  /* 0x00008400ff027b82 */ /* 0x000f620000000a00 */
[----:B------:R-:W-:Y:S01]  /*03a0*/  ISETP.GE.AND P1, PT, R21, 0x1a0, PT ;  /* 0x000001a01500780c */ /* 0x000fe20003f26270 */
[----:B------:R1:W3:Y:S04]  /*03b0*/  @P3 LDG.E.EL R15, desc[UR4][R12.64+-0x680] ;  /* 0xfff980040c0f3981 */ /* 0x0002e8000c2e1900 */
[----:B------:R-:W3:Y:S01]  /*03c0*/  @P3 LDG.E.EL R19, desc[UR4][R16.64+-0x680] ;  /* 0xfff9800410133981 */ /* 0x000ee2000c2e1900 */
[----:B------:R-:W-:Y:S01]  /*03d0*/  ISETP.LT.AND P2, PT, R7, 0x2700, !P1 ;  /* 0x000027000700780c */ /* 0x000fe20004f41270 */
[----:B-1----:R-:W-:-:S02]  /*03e0*/  IMAD.WIDE R8, R21, 0x4, R8 ;  /* 0x0000000415087825 */ /* 0x002fc400078e0208 */
[----:B------:R1:W3:Y:S01]  /*03f0*/  @P3 LDG.E.EL R18, desc[UR4][R10.64+-0x680] ;  /* 0xfff980040a123981 */ /* 0x0002e2000c2e1900 */
[----:B------:R-:W-:Y:S01]  /*0400*/  CS2R R22, SRZ ;  /* 0x0000000000167805 */ /* 0x000fe2000001ff00 */
[C---:B------:R-:W-:Y:S02]  /*0410*/  IMAD R13, R6.reuse, -0x9c0, R7 ;  /* 0xfffff640060d7824 */ /* 0x040fe400078e0207 */
[----:B------:R-:W-:Y:S02]  /*0420*/  IMAD.MOV.U32 R7, RZ, RZ, RZ ;  /* 0x000000ffff077224 */ /* 0x000fe400078e00ff */
[----:B-----5:R-:W-:Y:S01]  /*0430*/  IMAD.WIDE R4, R21, 0x4, R4 ;  /* 0x0000000415047825 */ /* 0x020fe200078e0204 */
[----:B------:R-:W5:Y:S03]  /*0440*/  @P3 LDG.E.EL R23, desc[UR4][R8.64+-0x680] ;  /* 0xfff9800408173981 */ /* 0x000f66000c2e1900 */
[----:B------:R-:W-:Y:S01]  /*0450*/  IMAD.MOV.U32 R21, RZ, RZ, RZ ;  /* 0x000000ffff157224 */ /* 0x000fe200078e00ff */
[----:B------:R-:W5:Y:S01]  /*0460*/  @P3 LDG.E.EL R22, desc[UR4][R4.64+-0x680] ;  /* 0xfff9800404163981 */ /* 0x000f62000c2e1900 */
[----:B------:R-:W-:-:S03]  /*0470*/  IMAD R13, R6, 0x680, R13 ;  /* 0x00000680060d7824 */ /* 0x000fc600078e020d */
[----:B------:R-:W5:Y:S01]  /*0480*/  @P3 LDG.E.EL R7, desc[UR4][R4.64+-0x680] ;  /* 0xfff9800404073981 */ /* 0x000f62000c2e1900 */
[----:B-1----:R-:W-:-:S03]  /*0490*/  CS2R R10, SRZ ;  /* 0x00000000000a7805 */ /* 0x002fc6000001ff00 */
[----:B------:R1:W5:Y:S01]  /*04a0*/  @P3 LDG.E.EL R21, desc[UR4][R8.64+-0x680] ;  /* 0xfff9800408153981 */ /* 0x000362000c2e1900 */
[----:B0-----:R-:W-:-:S05]  /*04b0*/  IMAD.WIDE R2, R13, 0x4, R2 ;  /* 0x000000040d027825 */ /* 0x001fca00078e0202 */
[----:B------:R0:W5:Y:S01]  /*04c0*/  @P2 LDG.E.64 R10, desc[UR4][R2.64] ;  /* 0x00000004020a2981 */ /* 0x000162000c1e1b00 */
[----:B-1----:R-:W-:Y:S01]  /*04d0*/  IMAD.MOV.U32 R9, RZ, RZ, 0x3e800000 ;  /* 0x3e800000ff097424 */ /* 0x002fe200078e00ff */
[----:B0-----:R-:W0:Y:S01]  /*04e0*/  LDC.64 R2, c[0x0][0x240] ;  /* 0x00009000ff027b82 */ /* 0x001e220000000a00 */
[----:B------:R-:W-:-:S04]  /*04f0*/  IMAD R13, R6, 0x680, R13 ;  /* 0x00000680060d7824 */ /* 0x000fc800078e020d */
[----:B0-----:R-:W-:Y:S01]  /*0500*/  IMAD.WIDE R2, R13, 0x4, R2 ;  /* 0x000000040d027825 */ /* 0x001fe200078e0202 */
[----:B--2---:R-:W-:-:S05]  /*0510*/  SEL R0, R0, RZ, P3 ;  /* 0x000000ff00007207 */ /* 0x004fca0001800000 */
[----:B------:R-:W-:Y:S01]  /*0520*/  FADD R0, R0, 9.9999997473787516356e-06 ;  /* 0x3727c5ac00007421 */ /* 0x000fe20000000000 */
[----:B----4-:R-:W-:-:S03]  /*0530*/  SEL R14, R14, RZ, P3 ;  /* 0x000000ff0e0e7207 */ /* 0x010fc60001800000 */
[----:B------:R-:W0:Y:S02]  /*0540*/  MUFU.SQRT R12, R0 ;  /* 0x00000000000c7308 */ /* 0x000e240000002000 */
[----:B------:R-:W-:-:S06]  /*0550*/  FADD R14, R14, 9.9999997473787516356e-06 ;  /* 0x3727c5ac0e0e7421 */ /* 0x000fcc0000000000 */
[----:B------:R-:W1:Y:S01]  /*0560*/  MUFU.SQRT R8, R14 ;  /* 0x0000000e00087308 */ /* 0x000e620000002000 */
[C---:B0-----:R-:W-:Y:S02]  /*0570*/  FSETP.GT.AND P6, PT, R12.reuse, 8.50705917302346158658e+37, PT ;  /* 0x7e8000000c00780b */ /* 0x041fe40003fc4000 */
[----:B------:R-:W-:Y:S02]  /*0580*/  FSETP.GEU.AND P4, PT, R12, 1.175494350822287508e-38, PT ;  /* 0x008000000c00780b */ /* 0x000fe40003f8e000 */
[----:B------:R-:W-:Y:S02]  /*0590*/  FSEL R5, R9, 1, P6 ;  /* 0x3f80000009057808 */ /* 0x000fe40003000000 */
[----:B-1----:R-:W-:-:S07]  /*05a0*/  FSETP.GT.AND P5, PT, R8, 8.50705917302346158658e+37, PT ;  /* 0x7e8000000800780b */ /* 0x002fce0003fa4000 */
[----:B------:R-:W-:Y:S01]  /*05b0*/  @P6 FMUL R12, R12, 0.25 ;  /* 0x3e8000000c0c6820 */ /* 0x000fe20000400000 */
[----:B------:R-:W-:-:S03]  /*05c0*/  FSETP.GEU.AND P6, PT, R8, 1.175494350822287508e-38, PT ;  /* 0x008000000800780b */ /* 0x000fc60003fce000 */
[----:B------:R-:W-:Y:S02]  /*05d0*/  @!P4 FMUL R12, R12, 16777216 ;  /* 0x4b8000000c0cc820 */ /* 0x000fe40000400000 */
[----:B------:R-:W-:-:S04]  /*05e0*/  @P5 FMUL R8, R8, 0.25 ;  /* 0x3e80000008085820 */ /* 0x000fc80000400000 */
[----:B------:R-:W0:Y:S04]  /*05f0*/  MUFU.RCP R12, R12 ;  /* 0x0000000c000c7308 */ /* 0x000e280000001000 */
[----:B------:R-:W-:-:S06]  /*0600*/  @!P6 FMUL R8, R8, 16777216 ;  /* 0x4b8000000808e820 */ /* 0x000fcc0000400000 */
[----:B------:R-:W1:Y:S01]  /*0610*/  MUFU.RCP R8, R8 ;  /* 0x0000000800087308 */ /* 0x000e620000001000 */
[----:B------:R-:W-:Y:S01]  /*0620*/  FSEL R9, R9, 1, P5 ;  /* 0x3f80000009097808 */ /* 0x000fe20002800000 */
[----:B------:R-:W-:Y:S01]  /*0630*/  @!P4 FMUL R5, R5, 16777216 ;  /* 0x4b8000000505c820 */ /* 0x000fe20000400000 */
[----:B---3--:R-:W-:Y:S02]  /*0640*/  SEL R19, R19, RZ, P3 ;  /* 0x000000ff13137207 */ /* 0x008fe40001800000 */
[----:B------:R-:W-:Y:S01]  /*0650*/  SEL R4, R15, RZ, P3 ;  /* 0x000000ff0f047207 */ /* 0x000fe20001800000 */
[----:B------:R-:W-:Y:S01]  /*0660*/  @!P6 FMUL R9, R9, 16777216 ;  /* 0x4b8000000909e820 */ /* 0x000fe20000400000 */
[----:B------:R-:W-:Y:S02]  /*0670*/  SEL R15, R20, RZ, P3 ;  /* 0x000000ff140f7207 */ /* 0x000fe40001800000 */
[----:B------:R-:W-:Y:S01]  /*0680*/  SEL R0, R18, RZ, P3 ;  /* 0x000000ff12007207 */ /* 0x000fe20001800000 */
[----:B------:R-:W-:Y:S01]  /*0690*/  FADD R4, R4, -R19 ;  /* 0x8000001304047221 */ /* 0x000fe20000000000 */
[----:B0-----:R-:W-:-:S03]  /*06a0*/  FMUL R5, R12, R5 ;  /* 0x000000050c057220 */ /* 0x001fc60000400000 */
[----:B------:R-:W-:Y:S01]  /*06b0*/  FADD R0, R0, -R15 ;  /* 0x8000000f00007221 */ /* 0x000fe20000000000 */
[----:B-1----:R-:W-:Y:S01]  /*06c0*/  FMUL R9, R8, R9 ;  /* 0x0000000908097220 */ /* 0x002fe20000400000 */
[----:B------:R-:W-:Y:S01]  /*06d0*/  FMUL R4, R4, R5 ;  /* 0x0000000504047220 */ /* 0x000fe20000400000 */
[----:B-----5:R-:W-:Y:S02]  /*06e0*/  SEL R23, R23, RZ, P3 ;  /* 0x000000ff17177207 */ /* 0x020fe40001800000 */
[----:B------:R-:W-:Y:S01]  /*06f0*/  SEL R5, R22, RZ, P3 ;  /* 0x000000ff16057207 */ /* 0x000fe20001800000 */
[----:B------:R-:W-:Y:S01]  /*0700*/  FMUL R8, R0, R9 ;  /* 0x0000000900087220 */ /* 0x000fe20000400000 */
[----:B------:R-:W-:Y:S02]  /*0710*/  SEL R21, R21, RZ, P3 ;  /* 0x000000ff15157207 */ /* 0x000fe40001800000 */
[----:B------:R-:W-:-:S03]  /*0720*/  SEL R7, R7, RZ, P3 ;  /* 0x000000ff07077207 */ /* 0x000fc60001800000 */
[----:B------:R-:W-:Y:S02]  /*0730*/  FFMA R0, R4, R21, R5 ;  /* 0x0000001504007223 */ /* 0x000fe40000000005 */
[----:B------:R-:W-:Y:S01]  /*0740*/  FFMA R7, R8, R23, R7 ;  /* 0x0000001708077223 */ /* 0x000fe20000000007 */
[----:B------:R-:W-:Y:S02]  /*0750*/  SEL R10, R10, RZ, P2 ;  /* 0x000000ff0a0a7207 */ /* 0x000fe40001000000 */
[----:B------:R-:W-:Y:S02]  /*0760*/  SEL R11, R11, RZ, P2 ;  /* 0x000000ff0b0b7207 */ /* 0x000fe40001000000 */
[C---:B------:R-:W-:Y:S02]  /*0770*/  FSETP.GEU.AND P2, PT, R0.reuse, RZ, PT ;  /* 0x000000ff0000720b */ /* 0x040fe40003f4e000 */
[----:B------:R-:W-:Y:S02]  /*0780*/  FSETP.GEU.AND P3, PT, R7, RZ, PT ;  /* 0x000000ff0700720b */ /* 0x000fe40003f6e000 */
[----:B------:R-:W-:-:S02]  /*0790*/  @P1 FSEL R10, R0, RZ, P2 ;  /* 0x000000ff000a1208 */ /* 0x000fc40001000000 */
[----:B------:R-:W-:Y:S01]  /*07a0*/  @P1 FSEL R11, R7, RZ, P3 ;  /* 0x000000ff070b1208 */ /* 0x000fe20001800000 */
[----:B------:R-:W-:Y:S08]  /*07b0*/  @P0 EXIT ;  /* 0x000000000000094d */ /* 0x000ff00003800000 */
[----:B------:R-:W-:Y:S01]  /*07c0*/  STG.E.64 desc[UR4][R2.64], R10 ;  /* 0x0000000a02007986 */ /* 0x000fe2000c101b04 */
[----:B------:R-:W-:Y:S05]  /*07d0*/  EXIT ;  /* 0x000000000000794d */ /* 0x000fea0003800000 */
.L_x_0:
[----:B------:R-:W-:-:S00]  /*07e0*/  BRA `(.L_x_0) ;  /* 0xfffffffc00fc7947 */ /* 0x000fc0000383ffff */
[----:B------:R-:W-:-:S00]  /*07f0*/  NOP ;  /* 0x0000000000007918 */ /* 0x000fc00000000000 */
        /* <DEDUP_REMOVED lines=8> */
.L_x_1:


//--------------------- .nv.global.init           --------------------------
	.section	.nv.global.init,"aw",@progbits
.nv.global.init:
	.type		_$_str,@object
	.size		_$_str,(_$_str_$_2 - _$_str)
_$_str:
        /*0000*/ 	.byte	0x5f, 0x5f, 0x43, 0x55, 0x44, 0x41, 0x5f, 0x46, 0x54, 0x5a, 0x00
	.type		_$_str_$_2,@object
	.size		_$_str_$_2,(.L_1 - _$_str_$_2)
_$_str_$_2:
        /*000b*/ 	.byte	0x5f, 0x5f, 0x43, 0x55, 0x44, 0x41, 0x5f, 0x50, 0x52, 0x45, 0x43, 0x5f, 0x53, 0x51, 0x52, 0x54
        /*001b*/ 	.byte	0x00
.L_1:


//--------------------- .nv.constant0.triton_poi_fused_cat_57 --------------------------
	.section	.nv.constant0.triton_poi_fused_cat_57,"a",@progbits
	.sectionflags	@""
	.align	4
.nv.constant0.triton_poi_fused_cat_57:
	.zero		588
